	.headerflags	@"EF_CUDA_TEXMODE_UNIFIED EF_CUDA_64BIT_ADDRESS EF_CUDA_ACCELERATORS EF_CUDA_SM90 EF_CUDA_VIRTUAL_SM(EF_CUDA_SM90)"
	.elftype	@"ET_EXEC"


//--------------------- .nv.info                  --------------------------
	.section	.nv.info,"",@"SHT_CUDA_INFO"
	.align	4


	//----- nvinfo : EIATTR_REGCOUNT
	.align		4
        /*0000*/ 	.byte	0x04, 0x2f
        /*0002*/ 	.short	(.L_1 - .L_0)
	.align		4
.L_0:
        /*0004*/ 	.word	index@(triton_poi_fused__to_copy_13)
        /*0008*/ 	.word	0x00000009


	//----- nvinfo : EIATTR_MIN_STACK_SIZE
	.align		4
.L_1:
        /*000c*/ 	.byte	0x04, 0x12
        /*000e*/ 	.short	(.L_3 - .L_2)
	.align		4
.L_2:
        /*0010*/ 	.word	index@(triton_poi_fused__to_copy_13)
        /*0014*/ 	.word	0x00000000


	//----- nvinfo : EIATTR_FRAME_SIZE
	.align		4
.L_3:
        /*0018*/ 	.byte	0x04, 0x11
        /*001a*/ 	.short	(.L_5 - .L_4)
	.align		4
.L_4:
        /*001c*/ 	.word	index@(triton_poi_fused__to_copy_13)
        /*0020*/ 	.word	0x00000000


	//----- nvinfo : EIATTR_MIN_STACK_SIZE
	.align		4
.L_5:
        /*0024*/ 	.byte	0x04, 0x12
        /*0026*/ 	.short	(.L_7 - .L_6)
	.align		4
.L_6:
        /*0028*/ 	.word	index@(triton_poi_fused__to_copy_13)
        /*002c*/ 	.word	0x00000000
.L_7:


//--------------------- .nv.info.triton_poi_fused__to_copy_13 --------------------------
	.section	.nv.info.triton_poi_fused__to_copy_13,"",@"SHT_CUDA_INFO"
	.sectionflags	@""
	.align	4


	//----- nvinfo : EIATTR_CUDA_API_VERSION
	.align		4
        /*0000*/ 	.byte	0x04, 0x37
        /*0002*/ 	.short	(.L_9 - .L_8)
.L_8:
        /*0004*/ 	.word	0x0000007c


	//----- nvinfo : EIATTR_KPARAM_INFO
	.align		4
.L_9:
        /*0008*/ 	.byte	0x04, 0x17
        /*000a*/ 	.short	(.L_11 - .L_10)
.L_10:
        /*000c*/ 	.word	0x00000000
        /*0010*/ 	.short	0x0001
        /*0012*/ 	.short	0x0008
        /*0014*/ 	.byte	0x00, 0xf0, 0x11, 0x00


	//----- nvinfo : EIATTR_KPARAM_INFO
	.align		4
.L_11:
        /*0018*/ 	.byte	0x04, 0x17
        /*001a*/ 	.short	(.L_13 - .L_12)
.L_12:
        /*001c*/ 	.word	0x00000000
        /*0020*/ 	.short	0x0000
        /*0022*/ 	.short	0x0000
        /*0024*/ 	.byte	0x00, 0xf4, 0x21, 0x00


	//----- nvinfo : EIATTR_SPARSE_MMA_MASK
	.align		4
.L_13:
        /*0028*/ 	.byte	0x03, 0x50
        /*002a*/ 	.short	0x0000


	//----- nvinfo : EIATTR_MAXREG_COUNT
	.align		4
        /*002c*/ 	.byte	0x03, 0x1b
        /*002e*/ 	.short	0x00ff


	//----- nvinfo : EIATTR_EXIT_INSTR_OFFSETS
	.align		4
        /*0030*/ 	.byte	0x04, 0x1c
        /*0032*/ 	.short	(.L_15 - .L_14)


	//   ....[0]....
.L_14:
        /*0034*/ 	.word	0x000000e0


	//   ....[1]....
        /*0038*/ 	.word	0x00000110


	//----- nvinfo : EIATTR_REQNTID
	.align		4
.L_15:
        /*003c*/ 	.byte	0x04, 0x10
        /*003e*/ 	.short	(.L_17 - .L_16)
.L_16:
        /*0040*/ 	.word	0x00000020
        /*0044*/ 	.word	0x00000001
        /*0048*/ 	.word	0x00000001


	//----- nvinfo : EIATTR_CBANK_PARAM_SIZE
	.align		4
.L_17:
        /*004c*/ 	.byte	0x03, 0x19
        /*004e*/ 	.short	0x000c


	//----- nvinfo : EIATTR_PARAM_CBANK
	.align		4
        /*0050*/ 	.byte	0x04, 0x0a
        /*0052*/ 	.short	(.L_19 - .L_18)
	.align		4
.L_18:
        /*0054*/ 	.word	index@(.nv.constant0.triton_poi_fused__to_copy_13)
        /*0058*/ 	.short	0x0210
        /*005a*/ 	.short	0x000c


	//----- nvinfo : EIATTR_SW_WAR
	.align		4
.L_19:
        /*005c*/ 	.byte	0x04, 0x36
        /*005e*/ 	.short	(.L_21 - .L_20)
.L_20:
        /*0060*/ 	.word	0x00000008
.L_21:


//--------------------- .nv.callgraph             --------------------------
	.section	.nv.callgraph,"",@"SHT_CUDA_CALLGRAPH"
	.align	4
	.sectionentsize	8
	.align		4
        /*0000*/ 	.word	0x00000000
	.align		4
        /*0004*/ 	.word	0xffffffff
	.align		4
        /*0008*/ 	.word	0x00000000
	.align		4
        /*000c*/ 	.word	0xfffffffe
	.align		4
        /*0010*/ 	.word	0x00000000
	.align		4
        /*0014*/ 	.word	0xfffffffd
	.align		4
        /*0018*/ 	.word	0x00000000
	.align		4
        /*001c*/ 	.word	0xfffffffc


//--------------------- .text.triton_poi_fused__to_copy_13 --------------------------
	.section	.text.triton_poi_fused__to_copy_13,"ax",@progbits
	.align	128
        .global         triton_poi_fused__to_copy_13
        .type           triton_poi_fused__to_copy_13,@function
        .size           triton_poi_fused__to_copy_13,(.L_x_1 - triton_poi_fused__to_copy_13)
        .other          triton_poi_fused__to_copy_13,@"STO_CUDA_ENTRY STV_DEFAULT"
triton_poi_fused__to_copy_13:
.text.triton_poi_fused__to_copy_13:
[----:B------:R-:W0:Y:S02]  /*0000*/  LDC R1, c[0x0][0x28] ;  /* 0x00000a00ff017b82 */ /* 0x000e240000000800 */
[----:B------:R-:W1:Y:S01]  /*0010*/  S2R R6, SR_TID.X ;  /* 0x0000000000067919 */ /* 0x000e620000002100 */
[----:B------:R-:W2:Y:S01]  /*0020*/  LDC.64 R2, c[0x0][0x210] ;  /* 0x00008400ff027b82 */ /* 0x000ea20000000a00 */
[----:B------:R-:W3:Y:S01]  /*0030*/  S2R R5, SR_CTAID.X ;  /* 0x0000000000057919 */ /* 0x000ee20000002500 */
[C---:B-1----:R-:W-:Y:S02]  /*0040*/  LOP3.LUT R0, R6.reuse, 0x3, RZ, 0xc0, !PT ;  /* 0x0000000306007812 */ /* 0x042fe400078ec0ff */
[----:B------:R-:W-:-:S03]  /*0050*/  LOP3.LUT P0, RZ, R6, 0x1c, RZ, 0xc0, !PT ;  /* 0x0000001c06ff7812 */ /* 0x000fc6000780c0ff */
[----:B---3--:R-:W-:-:S04]  /*0060*/  IMAD R5, R5, 0x4, R0 ;  /* 0x0000000405057824 */ /* 0x008fc800078e0200 */
[C---:B--2---:R-:W-:Y:S01]  /*0070*/  IMAD.WIDE R2, R5.reuse, 0x8, R2 ;  /* 0x0000000805027825 */ /* 0x044fe200078e0202 */
[----:B------:R-:W-:Y:S02]  /*0080*/  I2FP.F32.S32 R0, R5 ;  /* 0x0000000500007245 */ /* 0x000fe40000201400 */
[----:B------:R-:W-:-:S03]  /*0090*/  ISETP.LT.AND P0, PT, R5, 0x4, !P0 ;  /* 0x000000040500780c */ /* 0x000fc60004701270 */
[----:B------:R-:W-:-:S05]  /*00a0*/  FMUL R0, R0, 0.6666666865348815918 ;  /* 0x3f2aaaab00007820 */ /* 0x000fca0000400000 */
[----:B------:R-:W-:-:S04]  /*00b0*/  FMNMX R0, RZ, R0, !PT ;  /* 0x00000000ff007209 */ /* 0x000fc80007800000 */
[----:B------:R-:W1:Y:S02]  /*00c0*/  F2I.TRUNC.NTZ R4, R0 ;  /* 0x0000000000047305 */ /* 0x000e64000020f100 */
[----:B-1----:R-:W-:Y:S01]  /*00d0*/  SHF.R.S32.HI R5, RZ, 0x1f, R4 ;  /* 0x0000001fff057819 */ /* 0x002fe20000011404 */
[----:B------:R-:W-:Y:S06]  /*00e0*/  @!P0 EXIT ;  /* 0x000000000000894d */ /* 0x000fec0003800000 */
[----:B------:R-:W-:Y:S02]  /*00f0*/  ULDC.64 UR4, c[0x0][0x208] ;  /* 0x0000820000047ab9 */ /* 0x000fe40000000a00 */
[----:B------:R-:W-:Y:S01]  /*0100*/  STG.E.64 desc[UR4][R2.64], R4 ;  /* 0x0000000402007986 */ /* 0x000fe2000c101b04 */
[----:B------:R-:W-:Y:S05]  /*0110*/  EXIT ;  /* 0x000000000000794d */ /* 0x000fea0003800000 */
.L_x_0:
[----:B------:R-:W-:-:S00]  /*0120*/  BRA `(.L_x_0) ;  /* 0xfffffffc00fc7947 */ /* 0x000fc0000383ffff */
[----:B------:R-:W-:-:S00]  /*0130*/  NOP ;  /* 0x0000000000007918 */ /* 0x000fc00000000000 */
        /* <DEDUP_REMOVED lines=12> */
.L_x_1:


//--------------------- .nv.constant0.triton_poi_fused__to_copy_13 --------------------------
	.section	.nv.constant0.triton_poi_fused__to_copy_13,"a",@progbits
	.sectionflags	@""
	.align	4
.nv.constant0.triton_poi_fused__to_copy_13:
	.zero		540
